//
// Generated by NVIDIA NVVM Compiler
//
// Compiler Build ID: CL-36424714
// Cuda compilation tools, release 13.0, V13.0.88
// Based on NVVM 20.0.0
//

.version 9.0
.target sm_100
.address_size 64

	// .globl	default_function_kernel_2

.visible .entry default_function_kernel_2(
	.param .u64 .ptr .align 1 default_function_kernel_2_param_0,
	.param .u64 .ptr .align 1 default_function_kernel_2_param_1
)
.maxntid 64
{
	.reg .b32 	%r<5>;
	.reg .b32 	%f<3>;
	.reg .b64 	%rd<8>;

	ld.param.u64 	%rd1, [default_function_kernel_2_param_0];
	ld.param.u64 	%rd2, [default_function_kernel_2_param_1];
	cvta.to.global.u64 	%rd3, %rd1;
	cvta.to.global.u64 	%rd4, %rd2;
	mov.u32 	%r1, %ctaid.x;
	shl.b32 	%r2, %r1, 6;
	mov.u32 	%r3, %tid.x;
	or.b32  	%r4, %r2, %r3;
	mul.wide.u32 	%rd5, %r4, 4;
	add.s64 	%rd6, %rd4, %rd5;
	ld.global.nc.f32 	%f1, [%rd6];
	cvt.rpi.f32.f32 	%f2, %f1;
	add.s64 	%rd7, %rd3, %rd5;
	st.global.f32 	[%rd7], %f2;
	ret;

}
	// .globl	default_function_kernel
.visible .entry default_function_kernel(
	.param .u64 .ptr .align 1 default_function_kernel_param_0,
	.param .u64 .ptr .align 1 default_function_kernel_param_1
)
.maxntid 48
{
	.reg .pred 	%p<7>;
	.reg .b32 	%r<10>;
	.reg .b32 	%f<54>;
	.reg .b64 	%rd<9>;

	ld.param.u64 	%rd1, [default_function_kernel_param_0];
	ld.param.u64 	%rd2, [default_function_kernel_param_1];
	cvta.to.global.u64 	%rd3, %rd2;
	mov.u32 	%r3, %ctaid.x;
	mov.u32 	%r4, %tid.x;
	mad.lo.s32 	%r1, %r3, 48, %r4;
	mul.wide.u32 	%rd4, %r1, 4;
	add.s64 	%rd5, %rd3, %rd4;
	ld.global.nc.f32 	%f6, [%rd5];
	abs.f32 	%f7, %f6;
	setp.gt.f32 	%p1, %f7, 0f3F800000;
	rcp.approx.ftz.f32 	%f8, %f7;
	selp.f32 	%f9, %f8, %f7, %p1;
	mul.f32 	%f10, %f9, %f9;
	fma.rn.f32 	%f11, %f10, 0f3B2090AA, 0fBC6BE14F;
	fma.rn.f32 	%f12, %f11, %f10, 0f3D23397E;
	fma.rn.f32 	%f13, %f12, %f10, 0fBD948A7A;
	fma.rn.f32 	%f14, %f13, %f10, 0f3DD76B21;
	fma.rn.f32 	%f15, %f14, %f10, 0fBE111E88;
	fma.rn.f32 	%f16, %f15, %f10, 0f3E4CAF60;
	fma.rn.f32 	%f17, %f16, %f10, 0fBEAAAA27;
	mul.f32 	%f18, %f10, %f17;
	fma.rn.f32 	%f19, %f18, %f9, %f9;
	neg.f32 	%f20, %f19;
	fma.rn.f32 	%f21, 0f3F6EE581, 0f3FD774EB, %f20;
	selp.f32 	%f22, %f21, %f19, %p1;
	setp.num.f32 	%p2, %f7, %f7;
	copysign.f32 	%f23, %f6, %f22;
	selp.f32 	%f24, %f23, %f22, %p2;
	div.rn.f32 	%f1, %f6, %f24;
	abs.f32 	%f25, %f1;
	mov.f32 	%f26, 0f3F800000;
	sub.f32 	%f27, %f26, %f25;
	rcp.approx.ftz.f32 	%f28, %f27;
	add.f32 	%f29, %f28, %f28;
	mul.f32 	%f30, %f25, %f29;
	setp.gt.f32 	%p3, %f25, 0f7E800000;
	selp.f32 	%f2, 0fC0000000, %f30, %p3;
	add.rz.f32 	%f31, %f2, %f26;
	mov.b32 	%r5, %f31;
	add.s32 	%r6, %r5, -1061158912;
	and.b32  	%r7, %r6, -8388608;
	mov.b32 	%r2, %f2;
	sub.s32 	%r8, %r2, %r7;
	mov.b32 	%f32, %r8;
	sub.s32 	%r9, 1082130432, %r7;
	mov.b32 	%f33, %r9;
	fma.rn.f32 	%f34, %f33, 0f3E800000, 0fBF800000;
	add.f32 	%f35, %f34, %f32;
	cvt.rn.f32.s32 	%f36, %r7;
	mul.f32 	%f37, %f36, 0f34000000;
	fma.rn.f32 	%f38, %f35, 0fBD39BF78, 0f3DD80012;
	fma.rn.f32 	%f39, %f38, %f35, 0fBE0778E0;
	fma.rn.f32 	%f40, %f39, %f35, 0f3E146475;
	fma.rn.f32 	%f41, %f40, %f35, 0fBE2A68DD;
	fma.rn.f32 	%f42, %f41, %f35, 0f3E4CAF9E;
	fma.rn.f32 	%f43, %f42, %f35, 0fBE800042;
	fma.rn.f32 	%f44, %f43, %f35, 0f3EAAAAE6;
	fma.rn.f32 	%f45, %f44, %f35, 0fBF000000;
	mul.f32 	%f46, %f35, %f45;
	fma.rn.f32 	%f47, %f46, %f35, %f35;
	fma.rn.f32 	%f53, %f37, 0f3F317218, %f47;
	setp.lt.u32 	%p4, %r2, 2139095040;
	@%p4 bra 	$L__BB1_2;
	setp.gt.s32 	%p5, %r2, -1082130432;
	fma.rn.f32 	%f48, %f2, 0f7F800000, 0f7F800000;
	selp.f32 	%f49, %f48, %f53, %p5;
	setp.eq.f32 	%p6, %f2, 0f00000000;
	selp.f32 	%f53, 0f80000000, %f49, %p6;
$L__BB1_2:
	cvta.to.global.u64 	%rd6, %rd1;
	mov.f32 	%f50, 0f3F000000;
	copysign.f32 	%f51, %f1, %f50;
	mul.f32 	%f52, %f51, %f53;
	add.s64 	%rd8, %rd6, %rd4;
	st.global.f32 	[%rd8], %f52;
	ret;

}
	// .globl	default_function_kernel_1
.visible .entry default_function_kernel_1(
	.param .u64 .ptr .align 1 default_function_kernel_1_param_0,
	.param .u64 .ptr .align 1 default_function_kernel_1_param_1
)
{
	.reg .pred 	%p<7>;
	.reg .b32 	%r<9>;
	.reg .b32 	%f<39>;
	.reg .b64 	%rd<9>;

	ld.param.u64 	%rd1, [default_function_kernel_1_param_0];
	ld.param.u64 	%rd2, [default_function_kernel_1_param_1];
	cvta.to.global.u64 	%rd3, %rd2;
	mov.u32 	%r1, %ctaid.x;
	mul.wide.u32 	%rd4, %r1, 4;
	add.s64 	%rd5, %rd3, %rd4;
	ld.global.nc.f32 	%f5, [%rd5];
	mov.f32 	%f6, 0f3F800000;
	sub.rn.f32 	%f7, %f5, %f6;
	mov.b32 	%r2, %f7;
	setp.gt.u32 	%p1, %r2, 1258291200;
	fma.rn.f32 	%f8, %f5, %f5, 0fBF800000;
	rsqrt.approx.ftz.f32 	%f9, %f8;
	mul.f32 	%f10, %f8, %f9;
	mul.f32 	%f11, %f9, 0f3F000000;
	neg.f32 	%f12, %f10;
	fma.rn.f32 	%f13, %f12, %f10, %f8;
	fma.rn.f32 	%f14, %f13, %f11, %f10;
	setp.eq.f32 	%p2, %f8, 0f00000000;
	selp.f32 	%f15, 0f00000000, %f14, %p2;
	selp.f32 	%f16, 0fBF800001, %f15, %p1;
	add.f32 	%f1, %f7, %f16;
	add.rz.f32 	%f17, %f1, %f6;
	mov.b32 	%r4, %f17;
	add.s32 	%r5, %r4, -1061158912;
	and.b32  	%r6, %r5, -8388608;
	mov.b32 	%r3, %f1;
	sub.s32 	%r7, %r3, %r6;
	mov.b32 	%f18, %r7;
	sub.s32 	%r8, 1082130432, %r6;
	mov.b32 	%f19, %r8;
	fma.rn.f32 	%f20, %f19, 0f3E800000, 0fBF800000;
	add.f32 	%f21, %f20, %f18;
	cvt.rn.f32.s32 	%f22, %r6;
	mul.f32 	%f23, %f22, 0f34000000;
	fma.rn.f32 	%f24, %f21, 0fBD39BF78, 0f3DD80012;
	fma.rn.f32 	%f25, %f24, %f21, 0fBE0778E0;
	fma.rn.f32 	%f26, %f25, %f21, 0f3E146475;
	fma.rn.f32 	%f27, %f26, %f21, 0fBE2A68DD;
	fma.rn.f32 	%f28, %f27, %f21, 0f3E4CAF9E;
	fma.rn.f32 	%f29, %f28, %f21, 0fBE800042;
	fma.rn.f32 	%f30, %f29, %f21, 0f3EAAAAE6;
	fma.rn.f32 	%f31, %f30, %f21, 0fBF000000;
	mul.f32 	%f32, %f21, %f31;
	fma.rn.f32 	%f33, %f32, %f21, %f21;
	fma.rn.f32 	%f38, %f23, 0f3F317218, %f33;
	setp.lt.u32 	%p3, %r3, 2139095040;
	@%p3 bra 	$L__BB2_2;
	setp.gt.s32 	%p4, %r3, -1082130432;
	fma.rn.f32 	%f34, %f1, 0f7F800000, 0f7F800000;
	selp.f32 	%f35, %f34, %f38, %p4;
	setp.eq.f32 	%p5, %f1, 0f00000000;
	selp.f32 	%f38, 0f80000000, %f35, %p5;
$L__BB2_2:
	setp.gt.u32 	%p6, %r2, 1258291200;
	cvta.to.global.u64 	%rd6, %rd1;
	add.f32 	%f36, %f38, 0f3F317218;
	selp.f32 	%f37, %f36, %f38, %p6;
	add.s64 	%rd8, %rd6, %rd4;
	st.global.f32 	[%rd8], %f37;
	ret;

}


// ===== COMPILED SASS (sm_100) =====

	.target	sm_100

	.elftype	@"ET_EXEC"


//--------------------- .note.nv.tkinfo           --------------------------
	.section	.note.nv.tkinfo,"",@"SHT_NOTE"
	.sectionflags	@"SHF_NOTE_NV_TKINFO"
	.tkinfo
        /*0018*/ 	.word	0x00000002
        /*0030*/ 	.string	""
        /*0030*/ 	.string	"ptxas"
        /*0030*/ 	.string	"Cuda compilation tools, release 13.0, V13.0.88"
        /*0030*/ 	.string	"Build cuda_13.0.r13.0/compiler.36424714_0"
        /*0030*/ 	.string	"-arch sm_100 -m 64 "



//--------------------- .note.nv.cuinfo           --------------------------
	.section	.note.nv.cuinfo,"",@"SHT_NOTE"
	.sectionflags	@"SHF_NOTE_NV_CUINFO"
        /*0018*/ 	.short	0x0002
        /*001a*/ 	.short	0x0064
        /*001c*/ 	.short	0x0082
	.zero		2


//--------------------- .nv.info                  --------------------------
	.section	.nv.info,"",@"SHT_CUDA_INFO"
	.align	4


	//----- nvinfo : EIATTR_REGCOUNT
	.align		4
        /*0000*/ 	.byte	0x04, 0x2f
        /*0002*/ 	.short	(.L_1 - .L_0)
	.align		4
.L_0:
        /*0004*/ 	.word	index@(default_function_kernel_2)
        /*0008*/ 	.word	0x0000000c


	//----- nvinfo : EIATTR_FRAME_SIZE
	.align		4
.L_1:
        /*000c*/ 	.byte	0x04, 0x11
        /*000e*/ 	.short	(.L_3 - .L_2)
	.align		4
.L_2:
        /*0010*/ 	.word	index@(default_function_kernel_2)
        /*0014*/ 	.word	0x00000000


	//----- nvinfo : EIATTR_REGCOUNT
	.align		4
.L_3:
        /*0018*/ 	.byte	0x04, 0x2f
        /*001a*/ 	.short	(.L_5 - .L_4)
	.align		4
.L_4:
        /*001c*/ 	.word	index@(default_function_kernel)
        /*0020*/ 	.word	0x00000010


	//----- nvinfo : EIATTR_FRAME_SIZE
	.align		4
.L_5:
        /*0024*/ 	.byte	0x04, 0x11
        /*0026*/ 	.short	(.L_7 - .L_6)
	.align		4
.L_6:
        /*0028*/ 	.word	index@($__internal_0_$__cuda_sm3x_div_rn_noftz_f32_slowpath)
        /*002c*/ 	.word	0x00000000


	//----- nvinfo : EIATTR_FRAME_SIZE
	.align		4
.L_7:
        /*0030*/ 	.byte	0x04, 0x11
        /*0032*/ 	.short	(.L_9 - .L_8)
	.align		4
.L_8:
        /*0034*/ 	.word	index@(default_function_kernel)
        /*0038*/ 	.word	0x00000000


	//----- nvinfo : EIATTR_REGCOUNT
	.align		4
.L_9:
        /*003c*/ 	.byte	0x04, 0x2f
        /*003e*/ 	.short	(.L_11 - .L_10)
	.align		4
.L_10:
        /*0040*/ 	.word	index@(default_function_kernel_1)
        /*0044*/ 	.word	0x0000000c


	//----- nvinfo : EIATTR_FRAME_SIZE
	.align		4
.L_11:
        /*0048*/ 	.byte	0x04, 0x11
        /*004a*/ 	.short	(.L_13 - .L_12)
	.align		4
.L_12:
        /*004c*/ 	.word	index@(default_function_kernel_1)
        /*0050*/ 	.word	0x00000000


	//----- nvinfo : EIATTR_MIN_STACK_SIZE
	.align		4
.L_13:
        /*0054*/ 	.byte	0x04, 0x12
        /*0056*/ 	.short	(.L_15 - .L_14)
	.align		4
.L_14:
        /*0058*/ 	.word	index@(default_function_kernel_1)
        /*005c*/ 	.word	0x00000000


	//----- nvinfo : EIATTR_MIN_STACK_SIZE
	.align		4
.L_15:
        /*0060*/ 	.byte	0x04, 0x12
        /*0062*/ 	.short	(.L_17 - .L_16)
	.align		4
.L_16:
        /*0064*/ 	.word	index@(default_function_kernel)
        /*0068*/ 	.word	0x00000000


	//----- nvinfo : EIATTR_MIN_STACK_SIZE
	.align		4
.L_17:
        /*006c*/ 	.byte	0x04, 0x12
        /*006e*/ 	.short	(.L_19 - .L_18)
	.align		4
.L_18:
        /*0070*/ 	.word	index@(default_function_kernel_2)
        /*0074*/ 	.word	0x00000000
.L_19:


//--------------------- .nv.compat                --------------------------
	.section	.nv.compat,"",@"SHT_CUDA_COMPAT_INFO"
	.align	4
        /*0000*/ 	.byte	0x02, 0x09, 0x00, 0x00, 0x02, 0x02, 0x01, 0x00, 0x02, 0x05, 0x05, 0x00, 0x03, 0x07, 0x01, 0x01
        /*0010*/ 	.byte	0x02, 0x03, 0x00, 0x00, 0x02, 0x06, 0x01, 0x00, 0x04, 0x0b, 0x08, 0x00, 0x01, 0x00, 0x00, 0x00
        /*0020*/ 	.byte	0x00, 0x00, 0x00, 0x00


//--------------------- .nv.info.default_function_kernel_1 --------------------------
	.section	.nv.info.default_function_kernel_1,"",@"SHT_CUDA_INFO"
	.sectionflags	@""
	.align	4


	//----- nvinfo : EIATTR_CUDA_API_VERSION
	.align		4
        /*0000*/ 	.byte	0x04, 0x37
        /*0002*/ 	.short	(.L_21 - .L_20)
.L_20:
        /*0004*/ 	.word	0x00000082


	//----- nvinfo : EIATTR_KPARAM_INFO
	.align		4
.L_21:
        /*0008*/ 	.byte	0x04, 0x17
        /*000a*/ 	.short	(.L_23 - .L_22)
.L_22:
        /*000c*/ 	.word	0x00000000
        /*0010*/ 	.short	0x0001
        /*0012*/ 	.short	0x0008
        /*0014*/ 	.byte	0x00, 0xf5, 0x21, 0x00


	//----- nvinfo : EIATTR_KPARAM_INFO
	.align		4
.L_23:
        /*0018*/ 	.byte	0x04, 0x17
        /*001a*/ 	.short	(.L_25 - .L_24)
.L_24:
        /*001c*/ 	.word	0x00000000
        /*0020*/ 	.short	0x0000
        /*0022*/ 	.short	0x0000
        /*0024*/ 	.byte	0x00, 0xf5, 0x21, 0x00


	//----- nvinfo : EIATTR_SPARSE_MMA_MASK
	.align		4
.L_25:
        /*0028*/ 	.byte	0x03, 0x50
        /*002a*/ 	.short	0x0000


	//----- nvinfo : EIATTR_MAXREG_COUNT
	.align		4
        /*002c*/ 	.byte	0x03, 0x1b
        /*002e*/ 	.short	0x00ff


	//----- nvinfo : EIATTR_MERCURY_ISA_VERSION
	.align		4
        /*0030*/ 	.byte	0x03, 0x5f
        /*0032*/ 	.short	0x0101


	//----- nvinfo : EIATTR_VRC_CTA_INIT_COUNT
	.align		4
        /*0034*/ 	.byte	0x02, 0x4a
	.zero		1
	.zero		1


	//----- nvinfo : EIATTR_EXIT_INSTR_OFFSETS
	.align		4
        /*0038*/ 	.byte	0x04, 0x1c
        /*003a*/ 	.short	(.L_27 - .L_26)


	//   ....[0]....
.L_26:
        /*003c*/ 	.word	0x00000320


	//----- nvinfo : EIATTR_CBANK_PARAM_SIZE
	.align		4
.L_27:
        /*0040*/ 	.byte	0x03, 0x19
        /*0042*/ 	.short	0x0010


	//----- nvinfo : EIATTR_PARAM_CBANK
	.align		4
        /*0044*/ 	.byte	0x04, 0x0a
        /*0046*/ 	.short	(.L_29 - .L_28)
	.align		4
.L_28:
        /*0048*/ 	.word	index@(.nv.constant0.default_function_kernel_1)
        /*004c*/ 	.short	0x0380
        /*004e*/ 	.short	0x0010


	//----- nvinfo : EIATTR_SW_WAR
	.align		4
.L_29:
        /*0050*/ 	.byte	0x04, 0x36
        /*0052*/ 	.short	(.L_31 - .L_30)
.L_30:
        /*0054*/ 	.word	0x00000008
.L_31:


//--------------------- .nv.info.default_function_kernel --------------------------
	.section	.nv.info.default_function_kernel,"",@"SHT_CUDA_INFO"
	.sectionflags	@""
	.align	4


	//----- nvinfo : EIATTR_CUDA_API_VERSION
	.align		4
        /*0000*/ 	.byte	0x04, 0x37
        /*0002*/ 	.short	(.L_33 - .L_32)
.L_32:
        /*0004*/ 	.word	0x00000082


	//----- nvinfo : EIATTR_KPARAM_INFO
	.align		4
.L_33:
        /*0008*/ 	.byte	0x04, 0x17
        /*000a*/ 	.short	(.L_35 - .L_34)
.L_34:
        /*000c*/ 	.word	0x00000000
        /*0010*/ 	.short	0x0001
        /*0012*/ 	.short	0x0008
        /*0014*/ 	.byte	0x00, 0xf5, 0x21, 0x00


	//----- nvinfo : EIATTR_KPARAM_INFO
	.align		4
.L_35:
        /*0018*/ 	.byte	0x04, 0x17
        /*001a*/ 	.short	(.L_37 - .L_36)
.L_36:
        /*001c*/ 	.word	0x00000000
        /*0020*/ 	.short	0x0000
        /*0022*/ 	.short	0x0000
        /*0024*/ 	.byte	0x00, 0xf5, 0x21, 0x00


	//----- nvinfo : EIATTR_SPARSE_MMA_MASK
	.align		4
.L_37:
        /*0028*/ 	.byte	0x03, 0x50
        /*002a*/ 	.short	0x0000


	//----- nvinfo : EIATTR_MAXREG_COUNT
	.align		4
        /*002c*/ 	.byte	0x03, 0x1b
        /*002e*/ 	.short	0x00ff


	//----- nvinfo : EIATTR_MERCURY_ISA_VERSION
	.align		4
        /*0030*/ 	.byte	0x03, 0x5f
        /*0032*/ 	.short	0x0101


	//----- nvinfo : EIATTR_VRC_CTA_INIT_COUNT
	.align		4
        /*0034*/ 	.byte	0x02, 0x4a
	.zero		1
	.zero		1


	//----- nvinfo : EIATTR_EXIT_INSTR_OFFSETS
	.align		4
        /*0038*/ 	.byte	0x04, 0x1c
        /*003a*/ 	.short	(.L_39 - .L_38)


	//   ....[0]....
.L_38:
        /*003c*/ 	.word	0x00000500


	//----- nvinfo : EIATTR_MAX_THREADS
	.align		4
.L_39:
        /*0040*/ 	.byte	0x04, 0x05
        /*0042*/ 	.short	(.L_41 - .L_40)
.L_40:
        /*0044*/ 	.word	0x00000030
        /*0048*/ 	.word	0x00000001
        /*004c*/ 	.word	0x00000001


	//----- nvinfo : EIATTR_CRS_STACK_SIZE
	.align		4
.L_41:
        /*0050*/ 	.byte	0x04, 0x1e
        /*0052*/ 	.short	(.L_43 - .L_42)
.L_42:
        /*0054*/ 	.word	0x00000000


	//----- nvinfo : EIATTR_CBANK_PARAM_SIZE
	.align		4
.L_43:
        /*0058*/ 	.byte	0x03, 0x19
        /*005a*/ 	.short	0x0010


	//----- nvinfo : EIATTR_PARAM_CBANK
	.align		4
        /*005c*/ 	.byte	0x04, 0x0a
        /*005e*/ 	.short	(.L_45 - .L_44)
	.align		4
.L_44:
        /*0060*/ 	.word	index@(.nv.constant0.default_function_kernel)
        /*0064*/ 	.short	0x0380
        /*0066*/ 	.short	0x0010


	//----- nvinfo : EIATTR_SW_WAR
	.align		4
.L_45:
        /*0068*/ 	.byte	0x04, 0x36
        /*006a*/ 	.short	(.L_47 - .L_46)
.L_46:
        /*006c*/ 	.word	0x00000008
.L_47:


//--------------------- .nv.info.default_function_kernel_2 --------------------------
	.section	.nv.info.default_function_kernel_2,"",@"SHT_CUDA_INFO"
	.sectionflags	@""
	.align	4


	//----- nvinfo : EIATTR_CUDA_API_VERSION
	.align		4
        /*0000*/ 	.byte	0x04, 0x37
        /*0002*/ 	.short	(.L_49 - .L_48)
.L_48:
        /*0004*/ 	.word	0x00000082


	//----- nvinfo : EIATTR_KPARAM_INFO
	.align		4
.L_49:
        /*0008*/ 	.byte	0x04, 0x17
        /*000a*/ 	.short	(.L_51 - .L_50)
.L_50:
        /*000c*/ 	.word	0x00000000
        /*0010*/ 	.short	0x0001
        /*0012*/ 	.short	0x0008
        /*0014*/ 	.byte	0x00, 0xf5, 0x21, 0x00


	//----- nvinfo : EIATTR_KPARAM_INFO
	.align		4
.L_51:
        /*0018*/ 	.byte	0x04, 0x17
        /*001a*/ 	.short	(.L_53 - .L_52)
.L_52:
        /*001c*/ 	.word	0x00000000
        /*0020*/ 	.short	0x0000
        /*0022*/ 	.short	0x0000
        /*0024*/ 	.byte	0x00, 0xf5, 0x21, 0x00


	//----- nvinfo : EIATTR_SPARSE_MMA_MASK
	.align		4
.L_53:
        /*0028*/ 	.byte	0x03, 0x50
        /*002a*/ 	.short	0x0000


	//----- nvinfo : EIATTR_MAXREG_COUNT
	.align		4
        /*002c*/ 	.byte	0x03, 0x1b
        /*002e*/ 	.short	0x00ff


	//----- nvinfo : EIATTR_MERCURY_ISA_VERSION
	.align		4
        /*0030*/ 	.byte	0x03, 0x5f
        /*0032*/ 	.short	0x0101


	//----- nvinfo : EIATTR_VRC_CTA_INIT_COUNT
	.align		4
        /*0034*/ 	.byte	0x02, 0x4a
	.zero		1
	.zero		1


	//----- nvinfo : EIATTR_EXIT_INSTR_OFFSETS
	.align		4
        /*0038*/ 	.byte	0x04, 0x1c
        /*003a*/ 	.short	(.L_55 - .L_54)


	//   ....[0]....
.L_54:
        /*003c*/ 	.word	0x000000d0


	//----- nvinfo : EIATTR_MAX_THREADS
	.align		4
.L_55:
        /*0040*/ 	.byte	0x04, 0x05
        /*0042*/ 	.short	(.L_57 - .L_56)
.L_56:
        /*0044*/ 	.word	0x00000040
        /*0048*/ 	.word	0x00000001
        /*004c*/ 	.word	0x00000001


	//----- nvinfo : EIATTR_CBANK_PARAM_SIZE
	.align		4
.L_57:
        /*0050*/ 	.byte	0x03, 0x19
        /*0052*/ 	.short	0x0010


	//----- nvinfo : EIATTR_PARAM_CBANK
	.align		4
        /*0054*/ 	.byte	0x04, 0x0a
        /*0056*/ 	.short	(.L_59 - .L_58)
	.align		4
.L_58:
        /*0058*/ 	.word	index@(.nv.constant0.default_function_kernel_2)
        /*005c*/ 	.short	0x0380
        /*005e*/ 	.short	0x0010


	//----- nvinfo : EIATTR_SW_WAR
	.align		4
.L_59:
        /*0060*/ 	.byte	0x04, 0x36
        /*0062*/ 	.short	(.L_61 - .L_60)
.L_60:
        /*0064*/ 	.word	0x00000008
.L_61:


//--------------------- .nv.callgraph             --------------------------
	.section	.nv.callgraph,"",@"SHT_CUDA_CALLGRAPH"
	.align	4
	.sectionentsize	8
	.align		4
        /*0000*/ 	.word	0x00000000
	.align		4
        /*0004*/ 	.word	0xffffffff
	.align		4
        /*0008*/ 	.word	0x00000000
	.align		4
        /*000c*/ 	.word	0xfffffffe
	.align		4
        /*0010*/ 	.word	0x00000000
	.align		4
        /*0014*/ 	.word	0xfffffffd
	.align		4
        /*0018*/ 	.word	0x00000000
	.align		4
        /*001c*/ 	.word	0xfffffffc


//--------------------- .text.default_function_kernel_1 --------------------------
	.section	.text.default_function_kernel_1,"ax",@progbits
	.align	128
        .global         default_function_kernel_1
        .type           default_function_kernel_1,@function
        .size           default_function_kernel_1,(.L_x_17 - default_function_kernel_1)
        .other          default_function_kernel_1,@"STO_CUDA_ENTRY STV_DEFAULT"
default_function_kernel_1:
.text.default_function_kernel_1:
[----:B------:R-:W-:Y:S01]  /*0000*/  LDC R1, c[0x0][0x37c] ;  /* 0x0000df00ff017b82 */ /* 0x000fe20000000800 */
[----:B------:R-:W0:Y:S07]  /*0010*/  S2R R0, SR_CTAID.X ;  /* 0x0000000000007919 */ /* 0x000e2e0000002500 */
[----:B------:R-:W0:Y:S01]  /*0020*/  LDC.64 R2, c[0x0][0x388] ;  /* 0x0000e200ff027b82 */ /* 0x000e220000000a00 */
[----:B------:R-:W1:Y:S01]  /*0030*/  LDCU.64 UR4, c[0x0][0x358] ;  /* 0x00006b00ff0477ac */ /* 0x000e620008000a00 */
[----:B0-----:R-:W-:-:S06]  /*0040*/  IMAD.WIDE.U32 R2, R0, 0x4, R2 ;  /* 0x0000000400027825 */ /* 0x001fcc00078e0002 */
[----:B-1----:R-:W2:Y:S02]  /*0050*/  LDG.E.CONSTANT R2, desc[UR4][R2.64] ;  /* 0x0000000402027981 */ /* 0x002ea4000c1e9900 */
[----:B--2---:R-:W-:-:S04]  /*0060*/  FFMA R5, R2, R2, -1 ;  /* 0xbf80000002057423 */ /* 0x004fc80000000002 */
[----:B------:R-:W0:Y:S01]  /*0070*/  MUFU.RSQ R4, R5 ;  /* 0x0000000500047308 */ /* 0x000e220000001400 */
[C---:B------:R-:W-:Y:S01]  /*0080*/  FSETP.NEU.AND P1, PT, R5.reuse, RZ, PT ;  /* 0x000000ff0500720b */ /* 0x040fe20003f2d000 */
[----:B0-----:R-:W-:Y:S01]  /*0090*/  FMUL R6, R5, R4 ;  /* 0x0000000405067220 */ /* 0x001fe20000400000 */
[----:B------:R-:W-:Y:S01]  /*00a0*/  FMUL R7, R4, 0.5 ;  /* 0x3f00000004077820 */ /* 0x000fe20000400000 */
[----:B------:R-:W-:Y:S02]  /*00b0*/  FADD R4, R2, -1 ;  /* 0xbf80000002047421 */ /* 0x000fe40000000000 */
[----:B------:R-:W-:Y:S01]  /*00c0*/  FFMA R8, -R6, R6, R5 ;  /* 0x0000000606087223 */ /* 0x000fe20000000105 */
[----:B------:R-:W-:Y:S02]  /*00d0*/  HFMA2 R5, -RZ, RZ, 1.625, 0 ;  /* 0x3e800000ff057431 */ /* 0x000fe400000001ff */
[----:B------:R-:W-:Y:S01]  /*00e0*/  ISETP.GT.U32.AND P0, PT, R4, 0x4b000000, PT ;  /* 0x4b0000000400780c */ /* 0x000fe20003f04070 */
[----:B------:R-:W-:-:S05]  /*00f0*/  FFMA R7, R7, R8, R6 ;  /* 0x0000000807077223 */ /* 0x000fca0000000006 */
[----:B------:R-:W-:-:S04]  /*0100*/  FSEL R7, R7, RZ, P1 ;  /* 0x000000ff07077208 */ /* 0x000fc80000800000 */
[----:B------:R-:W-:-:S05]  /*0110*/  FSEL R7, R7, -1.0000001192092895508, !P0 ;  /* 0xbf80000107077808 */ /* 0x000fca0004000000 */
[----:B------:R-:W-:-:S04]  /*0120*/  FADD R7, R4, R7 ;  /* 0x0000000704077221 */ /* 0x000fc80000000000 */
[C---:B------:R-:W-:Y:S01]  /*0130*/  FADD.RZ R2, R7.reuse, 1 ;  /* 0x3f80000007027421 */ /* 0x040fe2000000c000 */
[----:B------:R-:W-:-:S04]  /*0140*/  ISETP.GE.U32.AND P1, PT, R7, 0x7f800000, PT ;  /* 0x7f8000000700780c */ /* 0x000fc80003f26070 */
[----:B------:R-:W-:Y:S02]  /*0150*/  IADD3 R2, PT, PT, R2, -0x3f400000, RZ ;  /* 0xc0c0000002027810 */ /* 0x000fe40007ffe0ff */
[----:B------:R-:W-:Y:S02]  /*0160*/  ISETP.GT.AND P2, PT, R7, -0x40800000, P1 ;  /* 0xbf8000000700780c */ /* 0x000fe40000f44270 */
[----:B------:R-:W-:-:S04]  /*0170*/  LOP3.LUT R2, R2, 0xff800000, RZ, 0xc0, !PT ;  /* 0xff80000002027812 */ /* 0x000fc800078ec0ff */
[----:B------:R-:W-:Y:S02]  /*0180*/  IADD3 R4, PT, PT, -R2, 0x40800000, RZ ;  /* 0x4080000002047810 */ /* 0x000fe40007ffe1ff */
[----:B------:R-:W-:Y:S02]  /*0190*/  IADD3 R3, PT, PT, R7, -R2, RZ ;  /* 0x8000000207037210 */ /* 0x000fe40007ffe0ff */
[----:B------:R-:W-:Y:S01]  /*01a0*/  @P1 MOV R6, 0x7f800000 ;  /* 0x7f80000000061802 */ /* 0x000fe20000000f00 */
[----:B------:R-:W-:Y:S01]  /*01b0*/  FFMA R4, R4, R5, -1 ;  /* 0xbf80000004047423 */ /* 0x000fe20000000005 */
[----:B------:R-:W-:-:S03]  /*01c0*/  MOV R5, 0x3d39bf78 ;  /* 0x3d39bf7800057802 */ /* 0x000fc60000000f00 */
[----:B------:R-:W-:-:S04]  /*01d0*/  FADD R4, R3, R4 ;  /* 0x0000000403047221 */ /* 0x000fc80000000000 */
[----:B------:R-:W-:Y:S01]  /*01e0*/  FFMA R3, R4, -R5, 0.10546888411045074463 ;  /* 0x3dd8001204037423 */ /* 0x000fe20000000805 */
[----:B------:R-:W-:-:S03]  /*01f0*/  I2FP.F32.S32 R5, R2 ;  /* 0x0000000200057245 */ /* 0x000fc60000201400 */
[C---:B------:R-:W-:Y:S02]  /*0200*/  FFMA R3, R4.reuse, R3, -0.13229703903198242188 ;  /* 0xbe0778e004037423 */ /* 0x040fe40000000003 */
[----:B------:R-:W-:Y:S02]  /*0210*/  FMUL R5, R5, 1.1920928955078125e-07 ;  /* 0x3400000005057820 */ /* 0x000fe40000400000 */
[----:B------:R-:W-:-:S04]  /*0220*/  FFMA R3, R4, R3, 0.14491446316242218018 ;  /* 0x3e14647504037423 */ /* 0x000fc80000000003 */
[----:B------:R-:W-:-:S04]  /*0230*/  FFMA R3, R4, R3, -0.16641564667224884033 ;  /* 0xbe2a68dd04037423 */ /* 0x000fc80000000003 */
[----:B------:R-:W-:-:S04]  /*0240*/  FFMA R3, R4, R3, 0.19988867640495300293 ;  /* 0x3e4caf9e04037423 */ /* 0x000fc80000000003 */
[----:B------:R-:W-:-:S04]  /*0250*/  FFMA R3, R4, R3, -0.25000196695327758789 ;  /* 0xbe80004204037423 */ /* 0x000fc80000000003 */
[----:B------:R-:W-:-:S04]  /*0260*/  FFMA R3, R4, R3, 0.33333510160446166992 ;  /* 0x3eaaaae604037423 */ /* 0x000fc80000000003 */
[----:B------:R-:W-:-:S04]  /*0270*/  FFMA R3, R4, R3, -0.5 ;  /* 0xbf00000004037423 */ /* 0x000fc80000000003 */
[C---:B------:R-:W-:Y:S02]  /*0280*/  FMUL R9, R4.reuse, R3 ;  /* 0x0000000304097220 */ /* 0x040fe40000400000 */
[----:B------:R-:W0:Y:S02]  /*0290*/  LDC.64 R2, c[0x0][0x380] ;  /* 0x0000e000ff027b82 */ /* 0x000e240000000a00 */
[----:B------:R-:W-:-:S04]  /*02a0*/  FFMA R4, R4, R9, R4 ;  /* 0x0000000904047223 */ /* 0x000fc80000000004 */
[----:B------:R-:W-:Y:S01]  /*02b0*/  FFMA R4, R5, 0.69314718246459960938, R4 ;  /* 0x3f31721805047823 */ /* 0x000fe20000000004 */
[C---:B------:R-:W-:Y:S01]  /*02c0*/  @P2 FFMA R4, R7.reuse, R6, +INF ;  /* 0x7f80000007042423 */ /* 0x040fe20000000006 */
[----:B------:R-:W-:-:S04]  /*02d0*/  @P1 FSETP.NEU.AND P2, PT, R7, RZ, PT ;  /* 0x000000ff0700120b */ /* 0x000fc80003f4d000 */
[----:B------:R-:W-:-:S05]  /*02e0*/  @P1 FSEL R4, R4, -RZ, P2 ;  /* 0x800000ff04041208 */ /* 0x000fca0001000000 */
[----:B------:R-:W-:Y:S01]  /*02f0*/  @P0 FADD R4, R4, 0.69314718246459960938 ;  /* 0x3f31721804040421 */ /* 0x000fe20000000000 */
[----:B0-----:R-:W-:-:S05]  /*0300*/  IMAD.WIDE.U32 R2, R0, 0x4, R2 ;  /* 0x0000000400027825 */ /* 0x001fca00078e0002 */
[----:B------:R-:W-:Y:S01]  /*0310*/  STG.E desc[UR4][R2.64], R4 ;  /* 0x0000000402007986 */ /* 0x000fe2000c101904 */
[----:B------:R-:W-:Y:S05]  /*0320*/  EXIT ;  /* 0x000000000000794d */ /* 0x000fea0003800000 */
.L_x_0:
[----:B------:R-:W-:-:S00]  /*0330*/  BRA `(.L_x_0) ;  /* 0xfffffffc00fc7947 */ /* 0x000fc0000383ffff */
[----:B------:R-:W-:-:S00]  /*0340*/  NOP ;  /* 0x0000000000007918 */ /* 0x000fc00000000000 */
        /* <DEDUP_REMOVED lines=11> */
.L_x_17:


//--------------------- .text.default_function_kernel --------------------------
	.section	.text.default_function_kernel,"ax",@progbits
	.align	128
        .global         default_function_kernel
        .type           default_function_kernel,@function
        .size           default_function_kernel,(.L_x_16 - default_function_kernel)
        .other          default_function_kernel,@"STO_CUDA_ENTRY STV_DEFAULT"
default_function_kernel:
.text.default_function_kernel:
[----:B------:R-:W-:Y:S01]  /*0000*/  LDC R1, c[0x0][0x37c] ;  /* 0x0000df00ff017b82 */ /* 0x000fe20000000800 */
[----:B------:R-:W0:Y:S07]  /*0010*/  S2R R2, SR_CTAID.X ;  /* 0x0000000000027919 */ /* 0x000e2e0000002500 */
[----:B------:R-:W1:Y:S01]  /*0020*/  LDC.64 R4, c[0x0][0x388] ;  /* 0x0000e200ff047b82 */ /* 0x000e620000000a00 */
[----:B------:R-:W2:Y:S01]  /*0030*/  LDCU.64 UR4, c[0x0][0x358] ;  /* 0x00006b00ff0477ac */ /* 0x000ea20008000a00 */
[----:B------:R-:W0:Y:S02]  /*0040*/  S2R R3, SR_TID.X ;  /* 0x0000000000037919 */ /* 0x000e240000002100 */
[----:B0-----:R-:W-:-:S04]  /*0050*/  IMAD R2, R2, 0x30, R3 ;  /* 0x0000003002027824 */ /* 0x001fc800078e0203 */
[----:B-1----:R-:W-:-:S05]  /*0060*/  IMAD.WIDE.U32 R4, R2, 0x4, R4 ;  /* 0x0000000402047825 */ /* 0x002fca00078e0004 */
[----:B--2---:R0:W2:Y:S01]  /*0070*/  LDG.E.CONSTANT R0, desc[UR4][R4.64] ;  /* 0x0000000404007981 */ /* 0x0040a2000c1e9900 */
[----:B------:R-:W-:Y:S01]  /*0080*/  IMAD.MOV.U32 R7, RZ, RZ, 0x3b2090aa ;  /* 0x3b2090aaff077424 */ /* 0x000fe200078e00ff */
[----:B------:R-:W-:Y:S01]  /*0090*/  BSSY.RECONVERGENT B0, `(.L_x_1) ;  /* 0x000001e000007945 */ /* 0x000fe20003800200 */
[----:B0-----:R-:W-:Y:S01]  /*00a0*/  IMAD.MOV.U32 R4, RZ, RZ, 0x3f6ee581 ;  /* 0x3f6ee581ff047424 */ /* 0x001fe200078e00ff */
[----:B--2---:R-:W0:Y:S01]  /*00b0*/  MUFU.RCP R3, |R0| ;  /* 0x4000000000037308 */ /* 0x004e220000001000 */
[----:B------:R-:W-:-:S04]  /*00c0*/  FSETP.GT.AND P0, PT, |R0|, 1, PT ;  /* 0x3f8000000000780b */ /* 0x000fc80003f04200 */
[----:B0-----:R-:W-:-:S05]  /*00d0*/  FSEL R3, R3, |R0|, P0 ;  /* 0x4000000003037208 */ /* 0x001fca0000000000 */
[----:B------:R-:W-:-:S04]  /*00e0*/  FMUL R6, R3, R3 ;  /* 0x0000000303067220 */ /* 0x000fc80000400000 */
[----:B------:R-:W-:-:S04]  /*00f0*/  FFMA R7, R6, R7, -0.014396979473531246185 ;  /* 0xbc6be14f06077423 */ /* 0x000fc80000000007 */
[----:B------:R-:W-:-:S04]  /*0100*/  FFMA R7, R6, R7, 0.039849750697612762451 ;  /* 0x3d23397e06077423 */ /* 0x000fc80000000007 */
[----:B------:R-:W-:-:S04]  /*0110*/  FFMA R7, R6, R7, -0.072529748082160949707 ;  /* 0xbd948a7a06077423 */ /* 0x000fc80000000007 */
[----:B------:R-:W-:-:S04]  /*0120*/  FFMA R7, R6, R7, 0.10518480092287063599 ;  /* 0x3dd76b2106077423 */ /* 0x000fc80000000007 */
[----:B------:R-:W-:-:S04]  /*0130*/  FFMA R7, R6, R7, -0.14171802997589111328 ;  /* 0xbe111e8806077423 */ /* 0x000fc80000000007 */
[----:B------:R-:W-:-:S04]  /*0140*/  FFMA R7, R6, R7, 0.19988775253295898438 ;  /* 0x3e4caf6006077423 */ /* 0x000fc80000000007 */
[----:B------:R-:W-:-:S04]  /*0150*/  FFMA R7, R6, R7, -0.33332940936088562012 ;  /* 0xbeaaaa2706077423 */ /* 0x000fc80000000007 */
[----:B------:R-:W-:-:S04]  /*0160*/  FMUL R6, R6, R7 ;  /* 0x0000000706067220 */ /* 0x000fc80000400000 */
[----:B------:R-:W-:-:S04]  /*0170*/  FFMA R3, R3, R6, R3 ;  /* 0x0000000603037223 */ /* 0x000fc80000000003 */
[----:B------:R-:W-:Y:S01]  /*0180*/  @P0 FFMA R3, R4, 1.6832555532455444336, -R3 ;  /* 0x3fd774eb04030823 */ /* 0x000fe20000000803 */
[----:B------:R-:W-:-:S04]  /*0190*/  FSETP.NAN.AND P0, PT, |R0|, |R0|, PT ;  /* 0x400000000000720b */ /* 0x000fc80003f08200 */
[----:B------:R-:W-:-:S04]  /*01a0*/  LOP3.LUT R4, R3, 0x80000000, R0, 0xb8, !PT ;  /* 0x8000000003047812 */ /* 0x000fc800078eb800 */
[----:B------:R-:W-:-:S04]  /*01b0*/  FSEL R5, R4, R3, !P0 ;  /* 0x0000000304057208 */ /* 0x000fc80004000000 */
[----:B------:R-:W0:Y:S08]  /*01c0*/  MUFU.RCP R4, R5 ;  /* 0x0000000500047308 */ /* 0x000e300000001000 */
[----:B------:R-:W1:Y:S01]  /*01d0*/  FCHK P0, R0, R5 ;  /* 0x0000000500007302 */ /* 0x000e620000000000 */
[----:B0-----:R-:W-:-:S04]  /*01e0*/  FFMA R3, -R5, R4, 1 ;  /* 0x3f80000005037423 */ /* 0x001fc80000000104 */
[----:B------:R-:W-:-:S04]  /*01f0*/  FFMA R3, R4, R3, R4 ;  /* 0x0000000304037223 */ /* 0x000fc80000000004 */
[----:B------:R-:W-:-:S04]  /*0200*/  FFMA R4, R0, R3, RZ ;  /* 0x0000000300047223 */ /* 0x000fc800000000ff */
[----:B------:R-:W-:-:S04]  /*0210*/  FFMA R6, -R5, R4, R0 ;  /* 0x0000000405067223 */ /* 0x000fc80000000100 */
[----:B------:R-:W-:Y:S01]  /*0220*/  FFMA R3, R3, R6, R4 ;  /* 0x0000000603037223 */ /* 0x000fe20000000004 */
[----:B-1----:R-:W-:Y:S06]  /*0230*/  @!P0 BRA `(.L_x_2) ;  /* 0x00000000000c8947 */ /* 0x002fec0003800000 */
[----:B------:R-:W-:-:S07]  /*0240*/  MOV R4, 0x260 ;  /* 0x0000026000047802 */ /* 0x000fce0000000f00 */
[----:B------:R-:W-:Y:S05]  /*0250*/  CALL.REL.NOINC `($__internal_0_$__cuda_sm3x_div_rn_noftz_f32_slowpath) ;  /* 0x0000000000ac7944 */ /* 0x000fea0003c00000 */
[----:B------:R-:W-:-:S07]  /*0260*/  MOV R3, R0 ;  /* 0x0000000000037202 */ /* 0x000fce0000000f00 */
.L_x_2:
[----:B------:R-:W-:Y:S05]  /*0270*/  BSYNC.RECONVERGENT B0 ;  /* 0x0000000000007941 */ /* 0x000fea0003800200 */
.L_x_1:
[C---:B------:R-:W-:Y:S01]  /*0280*/  FADD R0, -|R3|.reuse, 1 ;  /* 0x3f80000003007421 */ /* 0x040fe20000000300 */
[----:B------:R-:W-:Y:S01]  /*0290*/  FSETP.GT.AND P0, PT, |R3|, 8.50705917302346158658e+37, PT ;  /* 0x7e8000000300780b */ /* 0x000fe20003f04200 */
[----:B------:R-:W-:Y:S02]  /*02a0*/  IMAD.MOV.U32 R8, RZ, RZ, 0x3e800000 ;  /* 0x3e800000ff087424 */ /* 0x000fe400078e00ff */
[----:B------:R-:W-:Y:S02]  /*02b0*/  IMAD.MOV.U32 R7, RZ, RZ, 0x3d39bf78 ;  /* 0x3d39bf78ff077424 */ /* 0x000fe400078e00ff */
[----:B------:R-:W0:Y:S02]  /*02c0*/  MUFU.RCP R0, R0 ;  /* 0x0000000000007308 */ /* 0x000e240000001000 */
[----:B0-----:R-:W-:-:S04]  /*02d0*/  FADD R4, R0, R0 ;  /* 0x0000000000047221 */ /* 0x001fc80000000000 */
[----:B------:R-:W-:-:S05]  /*02e0*/  FMUL R4, R4, |R3| ;  /* 0x4000000304047220 */ /* 0x000fca0000400000 */
[----:B------:R-:W-:-:S04]  /*02f0*/  FSEL R9, R4, -2, !P0 ;  /* 0xc000000004097808 */ /* 0x000fc80004000000 */
[C---:B------:R-:W-:Y:S01]  /*0300*/  ISETP.GE.U32.AND P0, PT, R9.reuse, 0x7f800000, PT ;  /* 0x7f8000000900780c */ /* 0x040fe20003f06070 */
[----:B------:R-:W-:-:S03]  /*0310*/  FADD.RZ R4, R9, 1 ;  /* 0x3f80000009047421 */ /* 0x000fc6000000c000 */
[----:B------:R-:W-:Y:S01]  /*0320*/  ISETP.GT.AND P1, PT, R9, -0x40800000, P0 ;  /* 0xbf8000000900780c */ /* 0x000fe20000724270 */
[----:B------:R-:W-:-:S05]  /*0330*/  VIADD R4, R4, 0xc0c00000 ;  /* 0xc0c0000004047836 */ /* 0x000fca0000000000 */
[----:B------:R-:W-:-:S04]  /*0340*/  LOP3.LUT R6, R4, 0xff800000, RZ, 0xc0, !PT ;  /* 0xff80000004067812 */ /* 0x000fc800078ec0ff */
[----:B------:R-:W-:Y:S02]  /*0350*/  IADD3 R5, PT, PT, -R6, 0x40800000, RZ ;  /* 0x4080000006057810 */ /* 0x000fe40007ffe1ff */
[-C--:B------:R-:W-:Y:S02]  /*0360*/  IADD3 R4, PT, PT, R9, -R6.reuse, RZ ;  /* 0x8000000609047210 */ /* 0x080fe40007ffe0ff */
[----:B------:R-:W-:Y:S01]  /*0370*/  I2FP.F32.S32 R6, R6 ;  /* 0x0000000600067245 */ /* 0x000fe20000201400 */
[----:B------:R-:W-:Y:S01]  /*0380*/  FFMA R5, R5, R8, -1 ;  /* 0xbf80000005057423 */ /* 0x000fe20000000008 */
[----:B------:R-:W-:-:S03]  /*0390*/  HFMA2 R8, -RZ, RZ, 1.75, 0 ;  /* 0x3f000000ff087431 */ /* 0x000fc600000001ff */
[----:B------:R-:W-:Y:S01]  /*03a0*/  FADD R0, R4, R5 ;  /* 0x0000000504007221 */ /* 0x000fe20000000000 */
[----:B------:R-:W-:-:S03]  /*03b0*/  FMUL R6, R6, 1.1920928955078125e-07 ;  /* 0x3400000006067820 */ /* 0x000fc60000400000 */
[----:B------:R-:W-:Y:S01]  /*03c0*/  FFMA R5, R0, -R7, 0.10546888411045074463 ;  /* 0x3dd8001200057423 */ /* 0x000fe20000000807 */
[----:B------:R-:W-:-:S03]  /*03d0*/  LOP3.LUT R3, R8, 0x80000000, R3, 0xb8, !PT ;  /* 0x8000000008037812 */ /* 0x000fc600078eb803 */
[----:B------:R-:W-:-:S04]  /*03e0*/  FFMA R5, R0, R5, -0.13229703903198242188 ;  /* 0xbe0778e000057423 */ /* 0x000fc80000000005 */
[----:B------:R-:W-:-:S04]  /*03f0*/  FFMA R5, R0, R5, 0.14491446316242218018 ;  /* 0x3e14647500057423 */ /* 0x000fc80000000005 */
[----:B------:R-:W-:-:S04]  /*0400*/  FFMA R5, R0, R5, -0.16641564667224884033 ;  /* 0xbe2a68dd00057423 */ /* 0x000fc80000000005 */
[----:B------:R-:W-:-:S04]  /*0410*/  FFMA R5, R0, R5, 0.19988867640495300293 ;  /* 0x3e4caf9e00057423 */ /* 0x000fc80000000005 */
[----:B------:R-:W-:-:S04]  /*0420*/  FFMA R5, R0, R5, -0.25000196695327758789 ;  /* 0xbe80004200057423 */ /* 0x000fc80000000005 */
[----:B------:R-:W-:-:S04]  /*0430*/  FFMA R5, R0, R5, 0.33333510160446166992 ;  /* 0x3eaaaae600057423 */ /* 0x000fc80000000005 */
[C---:B------:R-:W-:Y:S02]  /*0440*/  FFMA R7, R0.reuse, R5, -0.5 ;  /* 0xbf00000000077423 */ /* 0x040fe40000000005 */
[----:B------:R-:W0:Y:S02]  /*0450*/  LDC.64 R4, c[0x0][0x380] ;  /* 0x0000e000ff047b82 */ /* 0x000e240000000a00 */
[----:B------:R-:W-:-:S04]  /*0460*/  FMUL R7, R0, R7 ;  /* 0x0000000700077220 */ /* 0x000fc80000400000 */
[----:B------:R-:W-:Y:S01]  /*0470*/  FFMA R7, R0, R7, R0 ;  /* 0x0000000700077223 */ /* 0x000fe20000000000 */
[----:B------:R-:W-:-:S03]  /*0480*/  @P0 IMAD.MOV.U32 R0, RZ, RZ, 0x7f800000 ;  /* 0x7f800000ff000424 */ /* 0x000fc600078e00ff */
[----:B------:R-:W-:Y:S01]  /*0490*/  FFMA R6, R6, 0.69314718246459960938, R7 ;  /* 0x3f31721806067823 */ /* 0x000fe20000000007 */
[C---:B------:R-:W-:Y:S01]  /*04a0*/  @P1 FFMA R6, R9.reuse, R0, +INF ;  /* 0x7f80000009061423 */ /* 0x040fe20000000000 */
[----:B------:R-:W-:-:S04]  /*04b0*/  @P0 FSETP.NEU.AND P1, PT, R9, RZ, PT ;  /* 0x000000ff0900020b */ /* 0x000fc80003f2d000 */
[----:B------:R-:W-:-:S05]  /*04c0*/  @P0 FSEL R6, R6, -RZ, P1 ;  /* 0x800000ff06060208 */ /* 0x000fca0000800000 */
[----:B------:R-:W-:Y:S01]  /*04d0*/  FMUL R3, R3, R6 ;  /* 0x0000000603037220 */ /* 0x000fe20000400000 */
[----:B0-----:R-:W-:-:S05]  /*04e0*/  IMAD.WIDE.U32 R4, R2, 0x4, R4 ;  /* 0x0000000402047825 */ /* 0x001fca00078e0004 */
[----:B------:R-:W-:Y:S01]  /*04f0*/  STG.E desc[UR4][R4.64], R3 ;  /* 0x0000000304007986 */ /* 0x000fe2000c101904 */
[----:B------:R-:W-:Y:S05]  /*0500*/  EXIT ;  /* 0x000000000000794d */ /* 0x000fea0003800000 */
        .weak           $__internal_0_$__cuda_sm3x_div_rn_noftz_f32_slowpath
        .type           $__internal_0_$__cuda_sm3x_div_rn_noftz_f32_slowpath,@function
        .size           $__internal_0_$__cuda_sm3x_div_rn_noftz_f32_slowpath,(.L_x_16 - $__internal_0_$__cuda_sm3x_div_rn_noftz_f32_slowpath)
$__internal_0_$__cuda_sm3x_div_rn_noftz_f32_slowpath:
[----:B------:R-:W-:Y:S01]  /*0510*/  SHF.R.U32.HI R6, RZ, 0x17, R5 ;  /* 0x00000017ff067819 */ /* 0x000fe20000011605 */
[----:B------:R-:W-:Y:S01]  /*0520*/  BSSY.RECONVERGENT B1, `(.L_x_3) ;  /* 0x0000064000017945 */ /* 0x000fe20003800200 */
[----:B------:R-:W-:Y:S02]  /*0530*/  SHF.R.U32.HI R3, RZ, 0x17, R0 ;  /* 0x00000017ff037819 */ /* 0x000fe40000011600 */
[----:B------:R-:W-:Y:S02]  /*0540*/  LOP3.LUT R7, R6, 0xff, RZ, 0xc0, !PT ;  /* 0x000000ff06077812 */ /* 0x000fe400078ec0ff */
[----:B------:R-:W-:Y:S02]  /*0550*/  LOP3.LUT R6, R3, 0xff, RZ, 0xc0, !PT ;  /* 0x000000ff03067812 */ /* 0x000fe400078ec0ff */
[----:B------:R-:W-:Y:S01]  /*0560*/  MOV R8, R0 ;  /* 0x0000000000087202 */ /* 0x000fe20000000f00 */
[----:B------:R-:W-:Y:S02]  /*0570*/  VIADD R11, R7, 0xffffffff ;  /* 0xffffffff070b7836 */ /* 0x000fe40000000000 */
[----:B------:R-:W-:-:S03]  /*0580*/  VIADD R10, R6, 0xffffffff ;  /* 0xffffffff060a7836 */ /* 0x000fc60000000000 */
[----:B------:R-:W-:-:S04]  /*0590*/  ISETP.GT.U32.AND P0, PT, R11, 0xfd, PT ;  /* 0x000000fd0b00780c */ /* 0x000fc80003f04070 */
[----:B------:R-:W-:-:S13]  /*05a0*/  ISETP.GT.U32.OR P0, PT, R10, 0xfd, P0 ;  /* 0x000000fd0a00780c */ /* 0x000fda0000704470 */
[----:B------:R-:W-:Y:S01]  /*05b0*/  @!P0 IMAD.MOV.U32 R9, RZ, RZ, RZ ;  /* 0x000000ffff098224 */ /* 0x000fe200078e00ff */
[----:B------:R-:W-:Y:S06]  /*05c0*/  @!P0 BRA `(.L_x_4) ;  /* 0x0000000000608947 */ /* 0x000fec0003800000 */
[----:B------:R-:W-:Y:S01]  /*05d0*/  FSETP.GTU.FTZ.AND P0, PT, |R0|, +INF , PT ;  /* 0x7f8000000000780b */ /* 0x000fe20003f1c200 */
[----:B------:R-:W-:Y:S01]  /*05e0*/  IMAD.MOV.U32 R3, RZ, RZ, R5 ;  /* 0x000000ffff037224 */ /* 0x000fe200078e0005 */
[----:B------:R-:W-:-:S04]  /*05f0*/  FSETP.GTU.FTZ.AND P1, PT, |R5|, +INF , PT ;  /* 0x7f8000000500780b */ /* 0x000fc80003f3c200 */
[----:B------:R-:W-:-:S13]  /*0600*/  PLOP3.LUT P0, PT, P0, P1, PT, 0xf8, 0x8f ;  /* 0x00000000008f781c */ /* 0x000fda0000703f70 */
[----:B------:R-:W-:Y:S05]  /*0610*/  @P0 BRA `(.L_x_5) ;  /* 0x00000004004c0947 */ /* 0x000fea0003800000 */
[----:B------:R-:W-:-:S13]  /*0620*/  LOP3.LUT P0, RZ, R5, 0x7fffffff, R8, 0xc8, !PT ;  /* 0x7fffffff05ff7812 */ /* 0x000fda000780c808 */
[----:B------:R-:W-:Y:S05]  /*0630*/  @!P0 BRA `(.L_x_6) ;  /* 0x00000004003c8947 */ /* 0x000fea0003800000 */
[C---:B------:R-:W-:Y:S02]  /*0640*/  FSETP.NEU.FTZ.AND P2, PT, |R0|.reuse, +INF , PT ;  /* 0x7f8000000000780b */ /* 0x040fe40003f5d200 */
[----:B------:R-:W-:Y:S02]  /*0650*/  FSETP.NEU.FTZ.AND P1, PT, |R3|, +INF , PT ;  /* 0x7f8000000300780b */ /* 0x000fe40003f3d200 */
[----:B------:R-:W-:-:S11]  /*0660*/  FSETP.NEU.FTZ.AND P0, PT, |R0|, +INF , PT ;  /* 0x7f8000000000780b */ /* 0x000fd60003f1d200 */
[----:B------:R-:W-:Y:S05]  /*0670*/  @!P1 BRA !P2, `(.L_x_6) ;  /* 0x00000004002c9947 */ /* 0x000fea0005000000 */
[----:B------:R-:W-:-:S04]  /*0680*/  LOP3.LUT P2, RZ, R8, 0x7fffffff, RZ, 0xc0, !PT ;  /* 0x7fffffff08ff7812 */ /* 0x000fc8000784c0ff */
[----:B------:R-:W-:-:S13]  /*0690*/  PLOP3.LUT P1, PT, P1, P2, PT, 0x2f, 0xf2 ;  /* 0x0000000000f2781c */ /* 0x000fda0000f24577 */
[----:B------:R-:W-:Y:S05]  /*06a0*/  @P1 BRA `(.L_x_7) ;  /* 0x0000000400181947 */ /* 0x000fea0003800000 */
[----:B------:R-:W-:-:S04]  /*06b0*/  LOP3.LUT P1, RZ, R5, 0x7fffffff, RZ, 0xc0, !PT ;  /* 0x7fffffff05ff7812 */ /* 0x000fc8000782c0ff */
[----:B------:R-:W-:-:S13]  /*06c0*/  PLOP3.LUT P0, PT, P0, P1, PT, 0x2f, 0xf2 ;  /* 0x0000000000f2781c */ /* 0x000fda0000702577 */
[----:B------:R-:W-:Y:S05]  /*06d0*/  @P0 BRA `(.L_x_8) ;  /* 0x0000000400000947 */ /* 0x000fea0003800000 */
[----:B------:R-:W-:Y:S02]  /*06e0*/  ISETP.GE.AND P0, PT, R10, RZ, PT ;  /* 0x000000ff0a00720c */ /* 0x000fe40003f06270 */
[----:B------:R-:W-:-:S11]  /*06f0*/  ISETP.GE.AND P1, PT, R11, RZ, PT ;  /* 0x000000ff0b00720c */ /* 0x000fd60003f26270 */
[----:B------:R-:W-:Y:S01]  /*0700*/  @P0 MOV R9, RZ ;  /* 0x000000ff00090202 */ /* 0x000fe20000000f00 */
[----:B------:R-:W-:Y:S02]  /*0710*/  @!P0 IMAD.MOV.U32 R9, RZ, RZ, -0x40 ;  /* 0xffffffc0ff098424 */ /* 0x000fe400078e00ff */
[----:B------:R-:W-:Y:S01]  /*0720*/  @!P0 FFMA R8, R0, 1.84467440737095516160e+19, RZ ;  /* 0x5f80000000088823 */ /* 0x000fe200000000ff */
[----:B------:R-:W-:Y:S01]  /*0730*/  @!P1 FFMA R5, R3, 1.84467440737095516160e+19, RZ ;  /* 0x5f80000003059823 */ /* 0x000fe200000000ff */
[----:B------:R-:W-:-:S07]  /*0740*/  @!P1 VIADD R9, R9, 0x40 ;  /* 0x0000004009099836 */ /* 0x000fce0000000000 */
.L_x_4:
[----:B------:R-:W-:Y:S01]  /*0750*/  LEA R0, R7, 0xc0800000, 0x17 ;  /* 0xc080000007007811 */ /* 0x000fe200078eb8ff */
[----:B------:R-:W-:Y:S01]  /*0760*/  VIADD R6, R6, 0xffffff81 ;  /* 0xffffff8106067836 */ /* 0x000fe20000000000 */
[----:B------:R-:W-:Y:S02]  /*0770*/  BSSY.RECONVERGENT B2, `(.L_x_9) ;  /* 0x0000035000027945 */ /* 0x000fe40003800200 */
[----:B------:R-:W-:Y:S01]  /*0780*/  IADD3 R5, PT, PT, -R0, R5, RZ ;  /* 0x0000000500057210 */ /* 0x000fe20007ffe1ff */
[C---:B------:R-:W-:Y:S01]  /*0790*/  IMAD R0, R6.reuse, -0x800000, R8 ;  /* 0xff80000006007824 */ /* 0x040fe200078e0208 */
[----:B------:R-:W-:Y:S02]  /*07a0*/  IADD3 R6, PT, PT, R6, 0x7f, -R7 ;  /* 0x0000007f06067810 */ /* 0x000fe40007ffe807 */
[----:B------:R-:W0:Y:S01]  /*07b0*/  MUFU.RCP R3, R5 ;  /* 0x0000000500037308 */ /* 0x000e220000001000 */
[----:B------:R-:W-:Y:S02]  /*07c0*/  FADD.FTZ R11, -R5, -RZ ;  /* 0x800000ff050b7221 */ /* 0x000fe40000010100 */
[----:B------:R-:W-:-:S02]  /*07d0*/  IMAD.IADD R6, R6, 0x1, R9 ;  /* 0x0000000106067824 */ /* 0x000fc400078e0209 */
[----:B0-----:R-:W-:-:S04]  /*07e0*/  FFMA R10, R3, R11, 1 ;  /* 0x3f800000030a7423 */ /* 0x001fc8000000000b */
[----:B------:R-:W-:-:S04]  /*07f0*/  FFMA R10, R3, R10, R3 ;  /* 0x0000000a030a7223 */ /* 0x000fc80000000003 */
[----:B------:R-:W-:-:S04]  /*0800*/  FFMA R3, R0, R10, RZ ;  /* 0x0000000a00037223 */ /* 0x000fc800000000ff */
[----:B------:R-:W-:-:S04]  /*0810*/  FFMA R8, R11, R3, R0 ;  /* 0x000000030b087223 */ /* 0x000fc80000000000 */
[----:B------:R-:W-:-:S04]  /*0820*/  FFMA R13, R10, R8, R3 ;  /* 0x000000080a0d7223 */ /* 0x000fc80000000003 */
[----:B------:R-:W-:-:S04]  /*0830*/  FFMA R8, R11, R13, R0 ;  /* 0x0000000d0b087223 */ /* 0x000fc80000000000 */
[----:B------:R-:W-:-:S05]  /*0840*/  FFMA R0, R10, R8, R13 ;  /* 0x000000080a007223 */ /* 0x000fca000000000d */
[----:B------:R-:W-:-:S04]  /*0850*/  SHF.R.U32.HI R3, RZ, 0x17, R0 ;  /* 0x00000017ff037819 */ /* 0x000fc80000011600 */
[----:B------:R-:W-:-:S04]  /*0860*/  LOP3.LUT R3, R3, 0xff, RZ, 0xc0, !PT ;  /* 0x000000ff03037812 */ /* 0x000fc800078ec0ff */
[----:B------:R-:W-:-:S05]  /*0870*/  IADD3 R7, PT, PT, R3, R6, RZ ;  /* 0x0000000603077210 */ /* 0x000fca0007ffe0ff */
[----:B------:R-:W-:-:S05]  /*0880*/  VIADD R3, R7, 0xffffffff ;  /* 0xffffffff07037836 */ /* 0x000fca0000000000 */
[----:B------:R-:W-:-:S13]  /*0890*/  ISETP.GE.U32.AND P0, PT, R3, 0xfe, PT ;  /* 0x000000fe0300780c */ /* 0x000fda0003f06070 */
[----:B------:R-:W-:Y:S05]  /*08a0*/  @!P0 BRA `(.L_x_10) ;  /* 0x0000000000808947 */ /* 0x000fea0003800000 */
[----:B------:R-:W-:-:S13]  /*08b0*/  ISETP.GT.AND P0, PT, R7, 0xfe, PT ;  /* 0x000000fe0700780c */ /* 0x000fda0003f04270 */
[----:B------:R-:W-:Y:S05]  /*08c0*/  @P0 BRA `(.L_x_11) ;  /* 0x00000000006c0947 */ /* 0x000fea0003800000 */
[----:B------:R-:W-:-:S13]  /*08d0*/  ISETP.GE.AND P0, PT, R7, 0x1, PT ;  /* 0x000000010700780c */ /* 0x000fda0003f06270 */
[----:B------:R-:W-:Y:S05]  /*08e0*/  @P0 BRA `(.L_x_12) ;  /* 0x0000000000740947 */ /* 0x000fea0003800000 */
[----:B------:R-:W-:Y:S02]  /*08f0*/  ISETP.GE.AND P0, PT, R7, -0x18, PT ;  /* 0xffffffe80700780c */ /* 0x000fe40003f06270 */
[----:B------:R-:W-:-:S11]  /*0900*/  LOP3.LUT R0, R0, 0x80000000, RZ, 0xc0, !PT ;  /* 0x8000000000007812 */ /* 0x000fd600078ec0ff */
[----:B------:R-:W-:Y:S05]  /*0910*/  @!P0 BRA `(.L_x_12) ;  /* 0x0000000000688947 */ /* 0x000fea0003800000 */
[CCC-:B------:R-:W-:Y:S01]  /*0920*/  FFMA.RZ R3, R10.reuse, R8.reuse, R13.reuse ;  /* 0x000000080a037223 */ /* 0x1c0fe2000000c00d */
[CCC-:B------:R-:W-:Y:S01]  /*0930*/  FFMA.RM R6, R10.reuse, R8.reuse, R13.reuse ;  /* 0x000000080a067223 */ /* 0x1c0fe2000000400d */
[C---:B------:R-:W-:Y:S02]  /*0940*/  ISETP.NE.AND P2, PT, R7.reuse, RZ, PT ;  /* 0x000000ff0700720c */ /* 0x040fe40003f45270 */
[----:B------:R-:W-:Y:S02]  /*0950*/  ISETP.NE.AND P1, PT, R7, RZ, PT ;  /* 0x000000ff0700720c */ /* 0x000fe40003f25270 */
[----:B------:R-:W-:Y:S01]  /*0960*/  LOP3.LUT R5, R3, 0x7fffff, RZ, 0xc0, !PT ;  /* 0x007fffff03057812 */ /* 0x000fe200078ec0ff */
[----:B------:R-:W-:Y:S01]  /*0970*/  FFMA.RP R3, R10, R8, R13 ;  /* 0x000000080a037223 */ /* 0x000fe2000000800d */
[----:B------:R-:W-:Y:S01]  /*0980*/  IADD3 R8, PT, PT, R7, 0x20, RZ ;  /* 0x0000002007087810 */ /* 0x000fe20007ffe0ff */
[----:B------:R-:W-:Y:S01]  /*0990*/  IMAD.MOV R7, RZ, RZ, -R7 ;  /* 0x000000ffff077224 */ /* 0x000fe200078e0a07 */
[----:B------:R-:W-:-:S02]  /*09a0*/  LOP3.LUT R5, R5, 0x800000, RZ, 0xfc, !PT ;  /* 0x0080000005057812 */ /* 0x000fc400078efcff */
[----:B------:R-:W-:Y:S02]  /*09b0*/  FSETP.NEU.FTZ.AND P0, PT, R3, R6, PT ;  /* 0x000000060300720b */ /* 0x000fe40003f1d000 */
[----:B------:R-:W-:Y:S02]  /*09c0*/  SHF.L.U32 R8, R5, R8, RZ ;  /* 0x0000000805087219 */ /* 0x000fe400000006ff */
[----:B------:R-:W-:Y:S02]  /*09d0*/  SEL R6, R7, RZ, P2 ;  /* 0x000000ff07067207 */ /* 0x000fe40001000000 */
[----:B------:R-:W-:Y:S02]  /*09e0*/  ISETP.NE.AND P1, PT, R8, RZ, P1 ;  /* 0x000000ff0800720c */ /* 0x000fe40000f25270 */
[----:B------:R-:W-:Y:S02]  /*09f0*/  SHF.R.U32.HI R6, RZ, R6, R5 ;  /* 0x00000006ff067219 */ /* 0x000fe40000011605 */
[----:B------:R-:W-:-:S02]  /*0a00*/  PLOP3.LUT P0, PT, P0, P1, PT, 0xf8, 0x8f ;  /* 0x00000000008f781c */ /* 0x000fc40000703f70 */
[----:B------:R-:W-:Y:S02]  /*0a10*/  SHF.R.U32.HI R8, RZ, 0x1, R6 ;  /* 0x00000001ff087819 */ /* 0x000fe40000011606 */
[----:B------:R-:W-:-:S04]  /*0a20*/  SEL R3, RZ, 0x1, !P0 ;  /* 0x00000001ff037807 */ /* 0x000fc80004000000 */
[----:B------:R-:W-:-:S04]  /*0a30*/  LOP3.LUT R3, R3, 0x1, R8, 0xf8, !PT ;  /* 0x0000000103037812 */ /* 0x000fc800078ef808 */
[----:B------:R-:W-:-:S04]  /*0a40*/  LOP3.LUT R3, R3, R6, RZ, 0xc0, !PT ;  /* 0x0000000603037212 */ /* 0x000fc800078ec0ff */
[----:B------:R-:W-:-:S04]  /*0a50*/  IADD3 R3, PT, PT, R8, R3, RZ ;  /* 0x0000000308037210 */ /* 0x000fc80007ffe0ff */
[----:B------:R-:W-:Y:S01]  /*0a60*/  LOP3.LUT R0, R3, R0, RZ, 0xfc, !PT ;  /* 0x0000000003007212 */ /* 0x000fe200078efcff */
[----:B------:R-:W-:Y:S06]  /*0a70*/  BRA `(.L_x_12) ;  /* 0x0000000000107947 */ /* 0x000fec0003800000 */
.L_x_11:
[----:B------:R-:W-:-:S04]  /*0a80*/  LOP3.LUT R0, R0, 0x80000000, RZ, 0xc0, !PT ;  /* 0x8000000000007812 */ /* 0x000fc800078ec0ff */
[----:B------:R-:W-:Y:S01]  /*0a90*/  LOP3.LUT R0, R0, 0x7f800000, RZ, 0xfc, !PT ;  /* 0x7f80000000007812 */ /* 0x000fe200078efcff */
[----:B------:R-:W-:Y:S06]  /*0aa0*/  BRA `(.L_x_12) ;  /* 0x0000000000047947 */ /* 0x000fec0003800000 */
.L_x_10:
[----:B------:R-:W-:-:S07]  /*0ab0*/  IMAD R0, R6, 0x800000, R0 ;  /* 0x0080000006007824 */ /* 0x000fce00078e0200 */
.L_x_12:
[----:B------:R-:W-:Y:S05]  /*0ac0*/  BSYNC.RECONVERGENT B2 ;  /* 0x0000000000027941 */ /* 0x000fea0003800200 */
.L_x_9:
[----:B------:R-:W-:Y:S05]  /*0ad0*/  BRA `(.L_x_13) ;  /* 0x0000000000207947 */ /* 0x000fea0003800000 */
.L_x_8:
[----:B------:R-:W-:-:S04]  /*0ae0*/  LOP3.LUT R0, R5, 0x80000000, R8, 0x48, !PT ;  /* 0x8000000005007812 */ /* 0x000fc800078e4808 */
[----:B------:R-:W-:Y:S01]  /*0af0*/  LOP3.LUT R0, R0, 0x7f800000, RZ, 0xfc, !PT ;  /* 0x7f80000000007812 */ /* 0x000fe200078efcff */
[----:B------:R-:W-:Y:S06]  /*0b00*/  BRA `(.L_x_13) ;  /* 0x0000000000147947 */ /* 0x000fec0003800000 */
.L_x_7:
[----:B------:R-:W-:Y:S01]  /*0b10*/  LOP3.LUT R0, R5, 0x80000000, R8, 0x48, !PT ;  /* 0x8000000005007812 */ /* 0x000fe200078e4808 */
[----:B------:R-:W-:Y:S06]  /*0b20*/  BRA `(.L_x_13) ;  /* 0x00000000000c7947 */ /* 0x000fec0003800000 */
.L_x_6:
[----:B------:R-:W0:Y:S01]  /*0b30*/  MUFU.RSQ R0, -QNAN ;  /* 0xffc0000000007908 */ /* 0x000e220000001400 */
[----:B------:R-:W-:Y:S05]  /*0b40*/  BRA `(.L_x_13) ;  /* 0x0000000000047947 */ /* 0x000fea0003800000 */
.L_x_5:
[----:B------:R-:W-:-:S07]  /*0b50*/  FADD.FTZ R0, R0, R3 ;  /* 0x0000000300007221 */ /* 0x000fce0000010000 */
.L_x_13:
[----:B------:R-:W-:Y:S05]  /*0b60*/  BSYNC.RECONVERGENT B1 ;  /* 0x0000000000017941 */ /* 0x000fea0003800200 */
.L_x_3:
[----:B------:R-:W-:-:S04]  /*0b70*/  HFMA2 R5, -RZ, RZ, 0, 0 ;  /* 0x00000000ff057431 */ /* 0x000fc800000001ff */
[----:B0-----:R-:W-:Y:S05]  /*0b80*/  RET.REL.NODEC R4 `(default_function_kernel) ;  /* 0xfffffff4041c7950 */ /* 0x001fea0003c3ffff */
.L_x_14:
        /* <DEDUP_REMOVED lines=15> */
.L_x_16:


//--------------------- .text.default_function_kernel_2 --------------------------
	.section	.text.default_function_kernel_2,"ax",@progbits
	.align	128
        .global         default_function_kernel_2
        .type           default_function_kernel_2,@function
        .size           default_function_kernel_2,(.L_x_19 - default_function_kernel_2)
        .other          default_function_kernel_2,@"STO_CUDA_ENTRY STV_DEFAULT"
default_function_kernel_2:
.text.default_function_kernel_2:
[----:B------:R-:W-:Y:S01]  /*0000*/  LDC R1, c[0x0][0x37c] ;  /* 0x0000df00ff017b82 */ /* 0x000fe20000000800 */
[----:B------:R-:W0:Y:S07]  /*0010*/  S2R R7, SR_TID.X ;  /* 0x0000000000077919 */ /* 0x000e2e0000002100 */
[----:B------:R-:W1:Y:S01]  /*0020*/  S2UR UR4, SR_CTAID.X ;  /* 0x00000000000479c3 */ /* 0x000e620000002500 */
[----:B------:R-:W2:Y:S07]  /*0030*/  LDCU.64 UR6, c[0x0][0x358] ;  /* 0x00006b00ff0677ac */ /* 0x000eae0008000a00 */
[----:B------:R-:W3:Y:S08]  /*0040*/  LDC.64 R2, c[0x0][0x388] ;  /* 0x0000e200ff027b82 */ /* 0x000ef00000000a00 */
[----:B------:R-:W4:Y:S01]  /*0050*/  LDC.64 R4, c[0x0][0x380] ;  /* 0x0000e000ff047b82 */ /* 0x000f220000000a00 */
[----:B-1----:R-:W-:-:S06]  /*0060*/  USHF.L.U32 UR4, UR4, 0x6, URZ ;  /* 0x0000000604047899 */ /* 0x002fcc00080006ff */
[----:B0-----:R-:W-:-:S05]  /*0070*/  LOP3.LUT R7, R7, UR4, RZ, 0xfc, !PT ;  /* 0x0000000407077c12 */ /* 0x001fca000f8efcff */
[----:B---3--:R-:W-:-:S06]  /*0080*/  IMAD.WIDE.U32 R2, R7, 0x4, R2 ;  /* 0x0000000407027825 */ /* 0x008fcc00078e0002 */
[----:B--2---:R-:W2:Y:S01]  /*0090*/  LDG.E.CONSTANT R2, desc[UR6][R2.64] ;  /* 0x0000000602027981 */ /* 0x004ea2000c1e9900 */
[----:B----4-:R-:W-:Y:S01]  /*00a0*/  IMAD.WIDE.U32 R4, R7, 0x4, R4 ;  /* 0x0000000407047825 */ /* 0x010fe200078e0004 */
[----:B--2---:R-:W0:Y:S04]  /*00b0*/  FRND.CEIL R9, R2 ;  /* 0x0000000200097307 */ /* 0x004e280000209000 */
[----:B0-----:R-:W-:Y:S01]  /*00c0*/  STG.E desc[UR6][R4.64], R9 ;  /* 0x0000000904007986 */ /* 0x001fe2000c101906 */
[----:B------:R-:W-:Y:S05]  /*00d0*/  EXIT ;  /* 0x000000000000794d */ /* 0x000fea0003800000 */
.L_x_15:
        /* <DEDUP_REMOVED lines=10> */
.L_x_19:


//--------------------- .nv.shared.reserved.0     --------------------------
	.section	.nv.shared.reserved.0,"aw",@nobits
	.weak		__nv_reservedSMEM_offset_0_alias
	.size		__nv_reservedSMEM_offset_0_alias, 0, 64
	.other		__nv_reservedSMEM_offset_0_alias,@"STO_CUDA_RESERVED_SHARED STV_DEFAULT"
__nv_reservedSMEM_offset_0_alias:
	.zero		0
	.zero		64


//--------------------- .nv.constant0.default_function_kernel_1 --------------------------
	.section	.nv.constant0.default_function_kernel_1,"a",@progbits
	.sectionflags	@""
	.align	4
.nv.constant0.default_function_kernel_1:
	.zero		912


//--------------------- .nv.constant0.default_function_kernel --------------------------
	.section	.nv.constant0.default_function_kernel,"a",@progbits
	.sectionflags	@""
	.align	4
.nv.constant0.default_function_kernel:
	.zero		912


//--------------------- .nv.constant0.default_function_kernel_2 --------------------------
	.section	.nv.constant0.default_function_kernel_2,"a",@progbits
	.sectionflags	@""
	.align	4
.nv.constant0.default_function_kernel_2:
	.zero		912


//--------------------- SYMBOLS --------------------------

	.type		.nv.reservedSmem.offset0,@object
	.size		.nv.reservedSmem.offset0,0x4
